//
// Generated by NVIDIA NVVM Compiler
//
// Compiler Build ID: CL-36424714
// Cuda compilation tools, release 13.0, V13.0.88
// Based on NVVM 20.0.0
//

.version 9.0
.target sm_100
.address_size 64

	// .globl	_Z13reduce_kernelPfS_i

.visible .entry _Z13reduce_kernelPfS_i(
	.param .u64 .ptr .align 1 _Z13reduce_kernelPfS_i_param_0,
	.param .u64 .ptr .align 1 _Z13reduce_kernelPfS_i_param_1,
	.param .u32 _Z13reduce_kernelPfS_i_param_2
)
{
	.reg .pred 	%p<7>;
	.reg .b32 	%r<13>;
	.reg .b32 	%f<5>;
	.reg .b64 	%rd<11>;

	ld.param.u64 	%rd3, [_Z13reduce_kernelPfS_i_param_0];
	ld.param.u64 	%rd2, [_Z13reduce_kernelPfS_i_param_1];
	ld.param.u32 	%r7, [_Z13reduce_kernelPfS_i_param_2];
	cvta.to.global.u64 	%rd4, %rd3;
	mov.u32 	%r1, %ntid.x;
	mov.u32 	%r2, %ctaid.x;
	mov.u32 	%r3, %tid.x;
	mad.lo.s32 	%r4, %r1, %r2, %r3;
	setp.lt.u32 	%p1, %r1, 2;
	mul.wide.s32 	%rd5, %r4, 4;
	add.s64 	%rd1, %rd4, %rd5;
	@%p1 bra 	$L__BB0_5;
	mov.b32 	%r12, 1;
$L__BB0_2:
	shl.b32 	%r6, %r12, 1;
	add.s32 	%r9, %r6, -1;
	and.b32  	%r10, %r9, %r3;
	setp.ne.s32 	%p2, %r10, 0;
	add.s32 	%r11, %r12, %r4;
	setp.ge.s32 	%p3, %r11, %r7;
	or.pred  	%p4, %p2, %p3;
	@%p4 bra 	$L__BB0_4;
	mul.wide.u32 	%rd6, %r12, 4;
	add.s64 	%rd7, %rd1, %rd6;
	ld.global.f32 	%f1, [%rd7];
	ld.global.f32 	%f2, [%rd1];
	add.f32 	%f3, %f1, %f2;
	st.global.f32 	[%rd1], %f3;
$L__BB0_4:
	bar.sync 	0;
	setp.lt.u32 	%p5, %r6, %r1;
	mov.u32 	%r12, %r6;
	@%p5 bra 	$L__BB0_2;
$L__BB0_5:
	setp.ne.s32 	%p6, %r3, 0;
	@%p6 bra 	$L__BB0_7;
	ld.global.f32 	%f4, [%rd1];
	cvta.to.global.u64 	%rd8, %rd2;
	mul.wide.u32 	%rd9, %r2, 4;
	add.s64 	%rd10, %rd8, %rd9;
	st.global.f32 	[%rd10], %f4;
$L__BB0_7:
	ret;

}


// ===== COMPILED SASS (sm_100) =====

	.target	sm_100

	.elftype	@"ET_EXEC"


//--------------------- .note.nv.tkinfo           --------------------------
	.section	.note.nv.tkinfo,"",@"SHT_NOTE"
	.sectionflags	@"SHF_NOTE_NV_TKINFO"
	.tkinfo
        /*0018*/ 	.word	0x00000002
        /*0030*/ 	.string	""
        /*0030*/ 	.string	"ptxas"
        /*0030*/ 	.string	"Cuda compilation tools, release 13.0, V13.0.88"
        /*0030*/ 	.string	"Build cuda_13.0.r13.0/compiler.36424714_0"
        /*0030*/ 	.string	"-arch sm_100 -m 64 "



//--------------------- .note.nv.cuinfo           --------------------------
	.section	.note.nv.cuinfo,"",@"SHT_NOTE"
	.sectionflags	@"SHF_NOTE_NV_CUINFO"
        /*0018*/ 	.short	0x0002
        /*001a*/ 	.short	0x0064
        /*001c*/ 	.short	0x0082
	.zero		2


//--------------------- .nv.info                  --------------------------
	.section	.nv.info,"",@"SHT_CUDA_INFO"
	.align	4


	//----- nvinfo : EIATTR_REGCOUNT
	.align		4
        /*0000*/ 	.byte	0x04, 0x2f
        /*0002*/ 	.short	(.L_1 - .L_0)
	.align		4
.L_0:
        /*0004*/ 	.word	index@(_Z13reduce_kernelPfS_i)
        /*0008*/ 	.word	0x0000000e


	//----- nvinfo : EIATTR_FRAME_SIZE
	.align		4
.L_1:
        /*000c*/ 	.byte	0x04, 0x11
        /*000e*/ 	.short	(.L_3 - .L_2)
	.align		4
.L_2:
        /*0010*/ 	.word	index@(_Z13reduce_kernelPfS_i)
        /*0014*/ 	.word	0x00000000


	//----- nvinfo : EIATTR_MIN_STACK_SIZE
	.align		4
.L_3:
        /*0018*/ 	.byte	0x04, 0x12
        /*001a*/ 	.short	(.L_5 - .L_4)
	.align		4
.L_4:
        /*001c*/ 	.word	index@(_Z13reduce_kernelPfS_i)
        /*0020*/ 	.word	0x00000000
.L_5:


//--------------------- .nv.compat                --------------------------
	.section	.nv.compat,"",@"SHT_CUDA_COMPAT_INFO"
	.align	4
        /*0000*/ 	.byte	0x02, 0x09, 0x00, 0x00, 0x02, 0x02, 0x01, 0x00, 0x02, 0x05, 0x05, 0x00, 0x03, 0x07, 0x01, 0x01
        /*0010*/ 	.byte	0x02, 0x03, 0x00, 0x00, 0x02, 0x06, 0x01, 0x00, 0x04, 0x0b, 0x08, 0x00, 0x09, 0x00, 0x00, 0x00
        /*0020*/ 	.byte	0x00, 0x00, 0x00, 0x00


//--------------------- .nv.info._Z13reduce_kernelPfS_i --------------------------
	.section	.nv.info._Z13reduce_kernelPfS_i,"",@"SHT_CUDA_INFO"
	.sectionflags	@""
	.align	4


	//----- nvinfo : EIATTR_CUDA_API_VERSION
	.align		4
        /*0000*/ 	.byte	0x04, 0x37
        /*0002*/ 	.short	(.L_7 - .L_6)
.L_6:
        /*0004*/ 	.word	0x00000082


	//----- nvinfo : EIATTR_KPARAM_INFO
	.align		4
.L_7:
        /*0008*/ 	.byte	0x04, 0x17
        /*000a*/ 	.short	(.L_9 - .L_8)
.L_8:
        /*000c*/ 	.word	0x00000000
        /*0010*/ 	.short	0x0002
        /*0012*/ 	.short	0x0010
        /*0014*/ 	.byte	0x00, 0xf0, 0x11, 0x00


	//----- nvinfo : EIATTR_KPARAM_INFO
	.align		4
.L_9:
        /*0018*/ 	.byte	0x04, 0x17
        /*001a*/ 	.short	(.L_11 - .L_10)
.L_10:
        /*001c*/ 	.word	0x00000000
        /*0020*/ 	.short	0x0001
        /*0022*/ 	.short	0x0008
        /*0024*/ 	.byte	0x00, 0xf5, 0x21, 0x00


	//----- nvinfo : EIATTR_KPARAM_INFO
	.align		4
.L_11:
        /*0028*/ 	.byte	0x04, 0x17
        /*002a*/ 	.short	(.L_13 - .L_12)
.L_12:
        /*002c*/ 	.word	0x00000000
        /*0030*/ 	.short	0x0000
        /*0032*/ 	.short	0x0000
        /*0034*/ 	.byte	0x00, 0xf5, 0x21, 0x00


	//----- nvinfo : EIATTR_SPARSE_MMA_MASK
	.align		4
.L_13:
        /*0038*/ 	.byte	0x03, 0x50
        /*003a*/ 	.short	0x0000


	//----- nvinfo : EIATTR_MAXREG_COUNT
	.align		4
        /*003c*/ 	.byte	0x03, 0x1b
        /*003e*/ 	.short	0x00ff


	//----- nvinfo : EIATTR_NUM_BARRIERS
	.align		4
        /*0040*/ 	.byte	0x02, 0x4c
        /*0042*/ 	.byte	0x01
	.zero		1


	//----- nvinfo : EIATTR_MERCURY_ISA_VERSION
	.align		4
        /*0044*/ 	.byte	0x03, 0x5f
        /*0046*/ 	.short	0x0101


	//----- nvinfo : EIATTR_VRC_CTA_INIT_COUNT
	.align		4
        /*0048*/ 	.byte	0x02, 0x4a
	.zero		1
	.zero		1


	//----- nvinfo : EIATTR_EXIT_INSTR_OFFSETS
	.align		4
        /*004c*/ 	.byte	0x04, 0x1c
        /*004e*/ 	.short	(.L_15 - .L_14)


	//   ....[0]....
.L_14:
        /*0050*/ 	.word	0x000001e0


	//   ....[1]....
        /*0054*/ 	.word	0x00000230


	//----- nvinfo : EIATTR_CRS_STACK_SIZE
	.align		4
.L_15:
        /*0058*/ 	.byte	0x04, 0x1e
        /*005a*/ 	.short	(.L_17 - .L_16)
.L_16:
        /*005c*/ 	.word	0x00000000


	//----- nvinfo : EIATTR_CBANK_PARAM_SIZE
	.align		4
.L_17:
        /*0060*/ 	.byte	0x03, 0x19
        /*0062*/ 	.short	0x0014


	//----- nvinfo : EIATTR_PARAM_CBANK
	.align		4
        /*0064*/ 	.byte	0x04, 0x0a
        /*0066*/ 	.short	(.L_19 - .L_18)
	.align		4
.L_18:
        /*0068*/ 	.word	index@(.nv.constant0._Z13reduce_kernelPfS_i)
        /*006c*/ 	.short	0x0380
        /*006e*/ 	.short	0x0014


	//----- nvinfo : EIATTR_SW_WAR
	.align		4
.L_19:
        /*0070*/ 	.byte	0x04, 0x36
        /*0072*/ 	.short	(.L_21 - .L_20)
.L_20:
        /*0074*/ 	.word	0x00000008
.L_21:


//--------------------- .nv.callgraph             --------------------------
	.section	.nv.callgraph,"",@"SHT_CUDA_CALLGRAPH"
	.align	4
	.sectionentsize	8
	.align		4
        /*0000*/ 	.word	0x00000000
	.align		4
        /*0004*/ 	.word	0xffffffff
	.align		4
        /*0008*/ 	.word	0x00000000
	.align		4
        /*000c*/ 	.word	0xfffffffe
	.align		4
        /*0010*/ 	.word	0x00000000
	.align		4
        /*0014*/ 	.word	0xfffffffd
	.align		4
        /*0018*/ 	.word	0x00000000
	.align		4
        /*001c*/ 	.word	0xfffffffc


//--------------------- .text._Z13reduce_kernelPfS_i --------------------------
	.section	.text._Z13reduce_kernelPfS_i,"ax",@progbits
	.align	128
        .global         _Z13reduce_kernelPfS_i
        .type           _Z13reduce_kernelPfS_i,@function
        .size           _Z13reduce_kernelPfS_i,(.L_x_5 - _Z13reduce_kernelPfS_i)
        .other          _Z13reduce_kernelPfS_i,@"STO_CUDA_ENTRY STV_DEFAULT"
_Z13reduce_kernelPfS_i:
.text._Z13reduce_kernelPfS_i:
[----:B------:R-:W-:Y:S01]  /*0000*/  LDC R1, c[0x0][0x37c] ;  /* 0x0000df00ff017b82 */ /* 0x000fe20000000800 */
[----:B------:R-:W0:Y:S01]  /*0010*/  S2R R11, SR_CTAID.X ;  /* 0x00000000000b7919 */ /* 0x000e220000002500 */
[----:B------:R-:W1:Y:S06]  /*0020*/  LDCU UR6, c[0x0][0x360] ;  /* 0x00006c00ff0677ac */ /* 0x000e6c0008000800 */
[----:B------:R-:W2:Y:S01]  /*0030*/  LDC.64 R2, c[0x0][0x380] ;  /* 0x0000e000ff027b82 */ /* 0x000ea20000000a00 */
[----:B------:R-:W0:Y:S01]  /*0040*/  S2R R6, SR_TID.X ;  /* 0x0000000000067919 */ /* 0x000e220000002100 */
[----:B------:R-:W3:Y:S01]  /*0050*/  LDCU.64 UR4, c[0x0][0x358] ;  /* 0x00006b00ff0477ac */ /* 0x000ee20008000a00 */
[----:B-1----:R-:W-:-:S02]  /*0060*/  UISETP.GE.U32.AND UP0, UPT, UR6, 0x2, UPT ;  /* 0x000000020600788c */ /* 0x002fc4000bf06070 */
[----:B0-----:R-:W-:-:S04]  /*0070*/  IMAD R7, R11, UR6, R6 ;  /* 0x000000060b077c24 */ /* 0x001fc8000f8e0206 */
[----:B--2---:R-:W-:-:S03]  /*0080*/  IMAD.WIDE R2, R7, 0x4, R2 ;  /* 0x0000000407027825 */ /* 0x004fc600078e0202 */
[----:B---3--:R-:W-:Y:S05]  /*0090*/  BRA.U !UP0, `(.L_x_0) ;  /* 0x00000001084c7547 */ /* 0x008fea000b800000 */
[----:B------:R-:W-:Y:S01]  /*00a0*/  HFMA2 R0, -RZ, RZ, 0, 5.9604644775390625e-08 ;  /* 0x00000001ff007431 */ /* 0x000fe200000001ff */
[----:B------:R-:W0:Y:S06]  /*00b0*/  LDCU UR7, c[0x0][0x390] ;  /* 0x00007200ff0777ac */ /* 0x000e2c0008000800 */
.L_x_3:
[----:B------:R-:W-:Y:S01]  /*00c0*/  SHF.L.U32 R8, R0, 0x1, RZ ;  /* 0x0000000100087819 */ /* 0x000fe200000006ff */
[----:B------:R-:W-:Y:S01]  /*00d0*/  BSSY.RECONVERGENT B0, `(.L_x_1) ;  /* 0x000000b000007945 */ /* 0x000fe20003800200 */
[----:B------:R-:W-:-:S03]  /*00e0*/  IADD3 R5, PT, PT, R7, R0, RZ ;  /* 0x0000000007057210 */ /* 0x000fc60007ffe0ff */
[----:B------:R-:W-:-:S05]  /*00f0*/  VIADD R4, R8, 0xffffffff ;  /* 0xffffffff08047836 */ /* 0x000fca0000000000 */
[----:B------:R-:W-:-:S04]  /*0100*/  LOP3.LUT P0, RZ, R4, R6, RZ, 0xc0, !PT ;  /* 0x0000000604ff7212 */ /* 0x000fc8000780c0ff */
[----:B0-----:R-:W-:-:S13]  /*0110*/  ISETP.GE.OR P0, PT, R5, UR7, P0 ;  /* 0x0000000705007c0c */ /* 0x001fda0008706670 */
[----:B------:R-:W-:Y:S05]  /*0120*/  @P0 BRA `(.L_x_2) ;  /* 0x0000000000140947 */ /* 0x000fea0003800000 */
[----:B------:R-:W-:Y:S01]  /*0130*/  IMAD.WIDE.U32 R4, R0, 0x4, R2 ;  /* 0x0000000400047825 */ /* 0x000fe200078e0002 */
[----:B------:R-:W2:Y:S05]  /*0140*/  LDG.E R9, desc[UR4][R2.64] ;  /* 0x0000000402097981 */ /* 0x000eaa000c1e1900 */
[----:B------:R-:W2:Y:S02]  /*0150*/  LDG.E R4, desc[UR4][R4.64] ;  /* 0x0000000404047981 */ /* 0x000ea4000c1e1900 */
[----:B--2---:R-:W-:-:S05]  /*0160*/  FADD R9, R4, R9 ;  /* 0x0000000904097221 */ /* 0x004fca0000000000 */
[----:B------:R0:W-:Y:S02]  /*0170*/  STG.E desc[UR4][R2.64], R9 ;  /* 0x0000000902007986 */ /* 0x0001e4000c101904 */
.L_x_2:
[----:B------:R-:W-:Y:S05]  /*0180*/  BSYNC.RECONVERGENT B0 ;  /* 0x0000000000007941 */ /* 0x000fea0003800200 */
.L_x_1:
[----:B------:R-:W-:Y:S01]  /*0190*/  BAR.SYNC.DEFER_BLOCKING 0x0 ;  /* 0x0000000000007b1d */ /* 0x000fe20000010000 */
[----:B------:R-:W-:Y:S01]  /*01a0*/  ISETP.GE.U32.AND P0, PT, R8, UR6, PT ;  /* 0x0000000608007c0c */ /* 0x000fe2000bf06070 */
[----:B------:R-:W-:-:S12]  /*01b0*/  IMAD.MOV.U32 R0, RZ, RZ, R8 ;  /* 0x000000ffff007224 */ /* 0x000fd800078e0008 */
[----:B------:R-:W-:Y:S05]  /*01c0*/  @!P0 BRA `(.L_x_3) ;  /* 0xfffffffc00bc8947 */ /* 0x000fea000383ffff */
.L_x_0:
[----:B------:R-:W-:-:S13]  /*01d0*/  ISETP.NE.AND P0, PT, R6, RZ, PT ;  /* 0x000000ff0600720c */ /* 0x000fda0003f05270 */
[----:B------:R-:W-:Y:S05]  /*01e0*/  @P0 EXIT ;  /* 0x000000000000094d */ /* 0x000fea0003800000 */
[----:B0-----:R-:W2:Y:S01]  /*01f0*/  LDG.E R3, desc[UR4][R2.64] ;  /* 0x0000000402037981 */ /* 0x001ea2000c1e1900 */
[----:B------:R-:W0:Y:S02]  /*0200*/  LDC.64 R4, c[0x0][0x388] ;  /* 0x0000e200ff047b82 */ /* 0x000e240000000a00 */
[----:B0-----:R-:W-:-:S05]  /*0210*/  IMAD.WIDE.U32 R4, R11, 0x4, R4 ;  /* 0x000000040b047825 */ /* 0x001fca00078e0004 */
[----:B--2---:R-:W-:Y:S01]  /*0220*/  STG.E desc[UR4][R4.64], R3 ;  /* 0x0000000304007986 */ /* 0x004fe2000c101904 */
[----:B------:R-:W-:Y:S05]  /*0230*/  EXIT ;  /* 0x000000000000794d */ /* 0x000fea0003800000 */
.L_x_4:
[----:B------:R-:W-:-:S00]  /*0240*/  BRA `(.L_x_4) ;  /* 0xfffffffc00fc7947 */ /* 0x000fc0000383ffff */
[----:B------:R-:W-:-:S00]  /*0250*/  NOP ;  /* 0x0000000000007918 */ /* 0x000fc00000000000 */
        /* <DEDUP_REMOVED lines=10> */
.L_x_5:


//--------------------- .nv.shared.reserved.0     --------------------------
	.section	.nv.shared.reserved.0,"aw",@nobits
	.weak		__nv_reservedSMEM_offset_0_alias
	.size		__nv_reservedSMEM_offset_0_alias, 0, 64
	.other		__nv_reservedSMEM_offset_0_alias,@"STO_CUDA_RESERVED_SHARED STV_DEFAULT"
__nv_reservedSMEM_offset_0_alias:
	.zero		0
	.zero		64


//--------------------- .nv.constant0._Z13reduce_kernelPfS_i --------------------------
	.section	.nv.constant0._Z13reduce_kernelPfS_i,"a",@progbits
	.sectionflags	@""
	.align	4
.nv.constant0._Z13reduce_kernelPfS_i:
	.zero		916


//--------------------- SYMBOLS --------------------------

	.type		.nv.reservedSmem.offset0,@object
	.size		.nv.reservedSmem.offset0,0x4
